//
// Generated by NVIDIA NVVM Compiler
//
// Compiler Build ID: CL-36424714
// Cuda compilation tools, release 13.0, V13.0.88
// Based on NVVM 20.0.0
//

.version 9.0
.target sm_100
.address_size 64

	// .globl	_Z14matrixMultiplyPfS_iii
.const .align 4 .b8 d_B[4096];

.visible .entry _Z14matrixMultiplyPfS_iii(
	.param .u64 .ptr .align 1 _Z14matrixMultiplyPfS_iii_param_0,
	.param .u64 .ptr .align 1 _Z14matrixMultiplyPfS_iii_param_1,
	.param .u32 _Z14matrixMultiplyPfS_iii_param_2,
	.param .u32 _Z14matrixMultiplyPfS_iii_param_3,
	.param .u32 _Z14matrixMultiplyPfS_iii_param_4
)
{
	.reg .pred 	%p<13>;
	.reg .b32 	%r<41>;
	.reg .b32 	%f<68>;
	.reg .b64 	%rd<55>;

	ld.param.u64 	%rd6, [_Z14matrixMultiplyPfS_iii_param_0];
	ld.param.u64 	%rd5, [_Z14matrixMultiplyPfS_iii_param_1];
	ld.param.u32 	%r20, [_Z14matrixMultiplyPfS_iii_param_2];
	ld.param.u32 	%r18, [_Z14matrixMultiplyPfS_iii_param_3];
	ld.param.u32 	%r19, [_Z14matrixMultiplyPfS_iii_param_4];
	cvta.to.global.u64 	%rd1, %rd6;
	mov.u32 	%r21, %ctaid.y;
	mov.u32 	%r22, %ntid.y;
	mov.u32 	%r23, %tid.y;
	mad.lo.s32 	%r1, %r21, %r22, %r23;
	mov.u32 	%r24, %ctaid.x;
	mov.u32 	%r25, %ntid.x;
	mov.u32 	%r26, %tid.x;
	mad.lo.s32 	%r2, %r24, %r25, %r26;
	setp.ge.s32 	%p1, %r1, %r20;
	setp.ge.s32 	%p2, %r2, %r19;
	or.pred  	%p3, %p1, %p2;
	@%p3 bra 	$L__BB0_14;
	setp.lt.s32 	%p4, %r18, 1;
	mov.f32 	%f67, 0f00000000;
	@%p4 bra 	$L__BB0_13;
	mul.lo.s32 	%r3, %r18, %r1;
	and.b32  	%r4, %r18, 7;
	setp.lt.u32 	%p5, %r18, 8;
	mov.f32 	%f67, 0f00000000;
	mov.b32 	%r39, 0;
	@%p5 bra 	$L__BB0_5;
	and.b32  	%r39, %r18, 2147483640;
	neg.s32 	%r37, %r39;
	shl.b32 	%r7, %r19, 3;
	mul.wide.u32 	%rd7, %r3, 4;
	add.s64 	%rd8, %rd7, %rd1;
	add.s64 	%rd54, %rd8, 16;
	mov.f32 	%f67, 0f00000000;
	mov.u64 	%rd10, d_B;
	mul.wide.s32 	%rd12, %r19, 4;
	mov.u32 	%r36, %r2;
$L__BB0_4:
	.pragma "nounroll";
	ld.global.f32 	%f17, [%rd54+-16];
	mul.wide.s32 	%rd9, %r36, 4;
	add.s64 	%rd11, %rd10, %rd9;
	ld.const.f32 	%f18, [%rd11];
	fma.rn.f32 	%f19, %f17, %f18, %f67;
	ld.global.f32 	%f20, [%rd54+-12];
	add.s64 	%rd13, %rd11, %rd12;
	ld.const.f32 	%f21, [%rd13];
	fma.rn.f32 	%f22, %f20, %f21, %f19;
	ld.global.f32 	%f23, [%rd54+-8];
	add.s64 	%rd14, %rd13, %rd12;
	ld.const.f32 	%f24, [%rd14];
	fma.rn.f32 	%f25, %f23, %f24, %f22;
	ld.global.f32 	%f26, [%rd54+-4];
	add.s64 	%rd15, %rd14, %rd12;
	ld.const.f32 	%f27, [%rd15];
	fma.rn.f32 	%f28, %f26, %f27, %f25;
	ld.global.f32 	%f29, [%rd54];
	add.s64 	%rd16, %rd15, %rd12;
	ld.const.f32 	%f30, [%rd16];
	fma.rn.f32 	%f31, %f29, %f30, %f28;
	ld.global.f32 	%f32, [%rd54+4];
	add.s64 	%rd17, %rd16, %rd12;
	ld.const.f32 	%f33, [%rd17];
	fma.rn.f32 	%f34, %f32, %f33, %f31;
	ld.global.f32 	%f35, [%rd54+8];
	add.s64 	%rd18, %rd17, %rd12;
	ld.const.f32 	%f36, [%rd18];
	fma.rn.f32 	%f37, %f35, %f36, %f34;
	ld.global.f32 	%f38, [%rd54+12];
	add.s64 	%rd19, %rd18, %rd12;
	ld.const.f32 	%f39, [%rd19];
	fma.rn.f32 	%f67, %f38, %f39, %f37;
	add.s32 	%r37, %r37, 8;
	add.s32 	%r36, %r36, %r7;
	add.s64 	%rd54, %rd54, 32;
	setp.ne.s32 	%p6, %r37, 0;
	@%p6 bra 	$L__BB0_4;
$L__BB0_5:
	setp.eq.s32 	%p7, %r4, 0;
	@%p7 bra 	$L__BB0_13;
	and.b32  	%r13, %r18, 3;
	setp.lt.u32 	%p8, %r4, 4;
	@%p8 bra 	$L__BB0_8;
	add.s32 	%r28, %r39, %r3;
	mul.wide.u32 	%rd20, %r28, 4;
	add.s64 	%rd21, %rd1, %rd20;
	ld.global.f32 	%f41, [%rd21];
	mad.lo.s32 	%r29, %r39, %r19, %r2;
	mul.wide.s32 	%rd22, %r29, 4;
	mov.u64 	%rd23, d_B;
	add.s64 	%rd24, %rd23, %rd22;
	ld.const.f32 	%f42, [%rd24];
	fma.rn.f32 	%f43, %f41, %f42, %f67;
	cvt.u64.u32 	%rd25, %r3;
	cvt.u64.u32 	%rd26, %r39;
	add.s64 	%rd27, %rd26, %rd25;
	shl.b64 	%rd28, %rd27, 2;
	add.s64 	%rd29, %rd1, %rd28;
	ld.global.f32 	%f44, [%rd29+4];
	mul.wide.s32 	%rd30, %r19, 4;
	add.s64 	%rd31, %rd24, %rd30;
	ld.const.f32 	%f45, [%rd31];
	fma.rn.f32 	%f46, %f44, %f45, %f43;
	ld.global.f32 	%f47, [%rd29+8];
	add.s64 	%rd32, %rd31, %rd30;
	ld.const.f32 	%f48, [%rd32];
	fma.rn.f32 	%f49, %f47, %f48, %f46;
	ld.global.f32 	%f50, [%rd29+12];
	add.s64 	%rd33, %rd32, %rd30;
	ld.const.f32 	%f51, [%rd33];
	fma.rn.f32 	%f67, %f50, %f51, %f49;
	add.s32 	%r39, %r39, 4;
$L__BB0_8:
	setp.eq.s32 	%p9, %r13, 0;
	@%p9 bra 	$L__BB0_13;
	setp.eq.s32 	%p10, %r13, 1;
	@%p10 bra 	$L__BB0_11;
	add.s32 	%r30, %r39, %r3;
	mul.wide.u32 	%rd34, %r30, 4;
	add.s64 	%rd35, %rd1, %rd34;
	ld.global.f32 	%f53, [%rd35];
	mad.lo.s32 	%r31, %r39, %r19, %r2;
	mul.wide.s32 	%rd36, %r31, 4;
	mov.u64 	%rd37, d_B;
	add.s64 	%rd38, %rd37, %rd36;
	ld.const.f32 	%f54, [%rd38];
	fma.rn.f32 	%f55, %f53, %f54, %f67;
	cvt.u64.u32 	%rd39, %r3;
	cvt.u64.u32 	%rd40, %r39;
	add.s64 	%rd41, %rd40, %rd39;
	shl.b64 	%rd42, %rd41, 2;
	add.s64 	%rd43, %rd1, %rd42;
	ld.global.f32 	%f56, [%rd43+4];
	mul.wide.s32 	%rd44, %r19, 4;
	add.s64 	%rd45, %rd38, %rd44;
	ld.const.f32 	%f57, [%rd45];
	fma.rn.f32 	%f67, %f56, %f57, %f55;
	add.s32 	%r39, %r39, 2;
$L__BB0_11:
	and.b32  	%r32, %r18, 1;
	setp.eq.b32 	%p11, %r32, 1;
	not.pred 	%p12, %p11;
	@%p12 bra 	$L__BB0_13;
	add.s32 	%r33, %r39, %r3;
	mul.wide.u32 	%rd46, %r33, 4;
	add.s64 	%rd47, %rd1, %rd46;
	ld.global.f32 	%f58, [%rd47];
	mad.lo.s32 	%r34, %r39, %r19, %r2;
	mul.wide.s32 	%rd48, %r34, 4;
	mov.u64 	%rd49, d_B;
	add.s64 	%rd50, %rd49, %rd48;
	ld.const.f32 	%f59, [%rd50];
	fma.rn.f32 	%f67, %f58, %f59, %f67;
$L__BB0_13:
	mad.lo.s32 	%r35, %r19, %r1, %r2;
	cvta.to.global.u64 	%rd51, %rd5;
	mul.wide.s32 	%rd52, %r35, 4;
	add.s64 	%rd53, %rd51, %rd52;
	st.global.f32 	[%rd53], %f67;
$L__BB0_14:
	ret;

}


// ===== COMPILED SASS (sm_100) =====

	.target	sm_100

	.elftype	@"ET_EXEC"


//--------------------- .note.nv.tkinfo           --------------------------
	.section	.note.nv.tkinfo,"",@"SHT_NOTE"
	.sectionflags	@"SHF_NOTE_NV_TKINFO"
	.tkinfo
        /*0018*/ 	.word	0x00000002
        /*0030*/ 	.string	""
        /*0030*/ 	.string	"ptxas"
        /*0030*/ 	.string	"Cuda compilation tools, release 13.0, V13.0.88"
        /*0030*/ 	.string	"Build cuda_13.0.r13.0/compiler.36424714_0"
        /*0030*/ 	.string	"-arch sm_100 -m 64 "



//--------------------- .note.nv.cuinfo           --------------------------
	.section	.note.nv.cuinfo,"",@"SHT_NOTE"
	.sectionflags	@"SHF_NOTE_NV_CUINFO"
        /*0018*/ 	.short	0x0002
        /*001a*/ 	.short	0x0064
        /*001c*/ 	.short	0x0082
	.zero		2


//--------------------- .nv.info                  --------------------------
	.section	.nv.info,"",@"SHT_CUDA_INFO"
	.align	4


	//----- nvinfo : EIATTR_REGCOUNT
	.align		4
        /*0000*/ 	.byte	0x04, 0x2f
        /*0002*/ 	.short	(.L_2 - .L_1)
	.align		4
.L_1:
        /*0004*/ 	.word	index@(_Z14matrixMultiplyPfS_iii)
        /*0008*/ 	.word	0x00000020


	//----- nvinfo : EIATTR_FRAME_SIZE
	.align		4
.L_2:
        /*000c*/ 	.byte	0x04, 0x11
        /*000e*/ 	.short	(.L_4 - .L_3)
	.align		4
.L_3:
        /*0010*/ 	.word	index@(_Z14matrixMultiplyPfS_iii)
        /*0014*/ 	.word	0x00000000


	//----- nvinfo : EIATTR_MIN_STACK_SIZE
	.align		4
.L_4:
        /*0018*/ 	.byte	0x04, 0x12
        /*001a*/ 	.short	(.L_6 - .L_5)
	.align		4
.L_5:
        /*001c*/ 	.word	index@(_Z14matrixMultiplyPfS_iii)
        /*0020*/ 	.word	0x00000000
.L_6:


//--------------------- .nv.compat                --------------------------
	.section	.nv.compat,"",@"SHT_CUDA_COMPAT_INFO"
	.align	4
        /*0000*/ 	.byte	0x02, 0x09, 0x00, 0x00, 0x02, 0x02, 0x01, 0x00, 0x02, 0x05, 0x05, 0x00, 0x03, 0x07, 0x01, 0x01
        /*0010*/ 	.byte	0x02, 0x03, 0x00, 0x00, 0x02, 0x06, 0x01, 0x00, 0x04, 0x0b, 0x08, 0x00, 0x09, 0x00, 0x00, 0x00
        /*0020*/ 	.byte	0x00, 0x00, 0x00, 0x00


//--------------------- .nv.info._Z14matrixMultiplyPfS_iii --------------------------
	.section	.nv.info._Z14matrixMultiplyPfS_iii,"",@"SHT_CUDA_INFO"
	.sectionflags	@""
	.align	4


	//----- nvinfo : EIATTR_CUDA_API_VERSION
	.align		4
        /*0000*/ 	.byte	0x04, 0x37
        /*0002*/ 	.short	(.L_8 - .L_7)
.L_7:
        /*0004*/ 	.word	0x00000082


	//----- nvinfo : EIATTR_KPARAM_INFO
	.align		4
.L_8:
        /*0008*/ 	.byte	0x04, 0x17
        /*000a*/ 	.short	(.L_10 - .L_9)
.L_9:
        /*000c*/ 	.word	0x00000000
        /*0010*/ 	.short	0x0004
        /*0012*/ 	.short	0x0018
        /*0014*/ 	.byte	0x00, 0xf0, 0x11, 0x00


	//----- nvinfo : EIATTR_KPARAM_INFO
	.align		4
.L_10:
        /*0018*/ 	.byte	0x04, 0x17
        /*001a*/ 	.short	(.L_12 - .L_11)
.L_11:
        /*001c*/ 	.word	0x00000000
        /*0020*/ 	.short	0x0003
        /*0022*/ 	.short	0x0014
        /*0024*/ 	.byte	0x00, 0xf0, 0x11, 0x00


	//----- nvinfo : EIATTR_KPARAM_INFO
	.align		4
.L_12:
        /*0028*/ 	.byte	0x04, 0x17
        /*002a*/ 	.short	(.L_14 - .L_13)
.L_13:
        /*002c*/ 	.word	0x00000000
        /*0030*/ 	.short	0x0002
        /*0032*/ 	.short	0x0010
        /*0034*/ 	.byte	0x00, 0xf0, 0x11, 0x00


	//----- nvinfo : EIATTR_KPARAM_INFO
	.align		4
.L_14:
        /*0038*/ 	.byte	0x04, 0x17
        /*003a*/ 	.short	(.L_16 - .L_15)
.L_15:
        /*003c*/ 	.word	0x00000000
        /*0040*/ 	.short	0x0001
        /*0042*/ 	.short	0x0008
        /*0044*/ 	.byte	0x00, 0xf5, 0x21, 0x00


	//----- nvinfo : EIATTR_KPARAM_INFO
	.align		4
.L_16:
        /*0048*/ 	.byte	0x04, 0x17
        /*004a*/ 	.short	(.L_18 - .L_17)
.L_17:
        /*004c*/ 	.word	0x00000000
        /*0050*/ 	.short	0x0000
        /*0052*/ 	.short	0x0000
        /*0054*/ 	.byte	0x00, 0xf5, 0x21, 0x00


	//----- nvinfo : EIATTR_SPARSE_MMA_MASK
	.align		4
.L_18:
        /*0058*/ 	.byte	0x03, 0x50
        /*005a*/ 	.short	0x0000


	//----- nvinfo : EIATTR_MAXREG_COUNT
	.align		4
        /*005c*/ 	.byte	0x03, 0x1b
        /*005e*/ 	.short	0x00ff


	//----- nvinfo : EIATTR_MERCURY_ISA_VERSION
	.align		4
        /*0060*/ 	.byte	0x03, 0x5f
        /*0062*/ 	.short	0x0101


	//----- nvinfo : EIATTR_VRC_CTA_INIT_COUNT
	.align		4
        /*0064*/ 	.byte	0x02, 0x4a
	.zero		1
	.zero		1


	//----- nvinfo : EIATTR_EXIT_INSTR_OFFSETS
	.align		4
        /*0068*/ 	.byte	0x04, 0x1c
        /*006a*/ 	.short	(.L_20 - .L_19)


	//   ....[0]....
.L_19:
        /*006c*/ 	.word	0x000000d0


	//   ....[1]....
        /*0070*/ 	.word	0x00000890


	//----- nvinfo : EIATTR_CBANK_PARAM_SIZE
	.align		4
.L_20:
        /*0074*/ 	.byte	0x03, 0x19
        /*0076*/ 	.short	0x001c


	//----- nvinfo : EIATTR_PARAM_CBANK
	.align		4
        /*0078*/ 	.byte	0x04, 0x0a
        /*007a*/ 	.short	(.L_22 - .L_21)
	.align		4
.L_21:
        /*007c*/ 	.word	index@(.nv.constant0._Z14matrixMultiplyPfS_iii)
        /*0080*/ 	.short	0x0380
        /*0082*/ 	.short	0x001c


	//----- nvinfo : EIATTR_SW_WAR
	.align		4
.L_22:
        /*0084*/ 	.byte	0x04, 0x36
        /*0086*/ 	.short	(.L_24 - .L_23)
.L_23:
        /*0088*/ 	.word	0x00000008
.L_24:


//--------------------- .nv.callgraph             --------------------------
	.section	.nv.callgraph,"",@"SHT_CUDA_CALLGRAPH"
	.align	4
	.sectionentsize	8
	.align		4
        /*0000*/ 	.word	0x00000000
	.align		4
        /*0004*/ 	.word	0xffffffff
	.align		4
        /*0008*/ 	.word	0x00000000
	.align		4
        /*000c*/ 	.word	0xfffffffe
	.align		4
        /*0010*/ 	.word	0x00000000
	.align		4
        /*0014*/ 	.word	0xfffffffd
	.align		4
        /*0018*/ 	.word	0x00000000
	.align		4
        /*001c*/ 	.word	0xfffffffc


//--------------------- .nv.constant3             --------------------------
	.section	.nv.constant3,"a",@progbits
	.align	4
.nv.constant3:
	.type		d_B,@object
	.size		d_B,(.L_0 - d_B)
d_B:
	.zero		4096
.L_0:


//--------------------- .text._Z14matrixMultiplyPfS_iii --------------------------
	.section	.text._Z14matrixMultiplyPfS_iii,"ax",@progbits
	.align	128
        .global         _Z14matrixMultiplyPfS_iii
        .type           _Z14matrixMultiplyPfS_iii,@function
        .size           _Z14matrixMultiplyPfS_iii,(.L_x_5 - _Z14matrixMultiplyPfS_iii)
        .other          _Z14matrixMultiplyPfS_iii,@"STO_CUDA_ENTRY STV_DEFAULT"
_Z14matrixMultiplyPfS_iii:
.text._Z14matrixMultiplyPfS_iii:
[----:B------:R-:W-:Y:S01]  /*0000*/  LDC R1, c[0x0][0x37c] ;  /* 0x0000df00ff017b82 */ /* 0x000fe20000000800 */
[----:B------:R-:W0:Y:S07]  /*0010*/  S2R R2, SR_TID.X ;  /* 0x0000000000027919 */ /* 0x000e2e0000002100 */
[----:B------:R-:W1:Y:S01]  /*0020*/  LDC R4, c[0x0][0x364] ;  /* 0x0000d900ff047b82 */ /* 0x000e620000000800 */
[----:B------:R-:W2:Y:S01]  /*0030*/  LDCU UR6, c[0x0][0x390] ;  /* 0x00007200ff0677ac */ /* 0x000ea20008000800 */
[----:B------:R-:W1:Y:S06]  /*0040*/  S2R R3, SR_TID.Y ;  /* 0x0000000000037919 */ /* 0x000e6c0000002200 */
[----:B------:R-:W0:Y:S08]  /*0050*/  S2UR UR5, SR_CTAID.X ;  /* 0x00000000000579c3 */ /* 0x000e300000002500 */
[----:B------:R-:W0:Y:S08]  /*0060*/  LDC R5, c[0x0][0x360] ;  /* 0x0000d800ff057b82 */ /* 0x000e300000000800 */
[----:B------:R-:W1:Y:S08]  /*0070*/  S2UR UR4, SR_CTAID.Y ;  /* 0x00000000000479c3 */ /* 0x000e700000002600 */
[----:B------:R-:W3:Y:S01]  /*0080*/  LDC R0, c[0x0][0x398] ;  /* 0x0000e600ff007b82 */ /* 0x000ee20000000800 */
[----:B0-----:R-:W-:-:S02]  /*0090*/  IMAD R5, R5, UR5, R2 ;  /* 0x0000000505057c24 */ /* 0x001fc4000f8e0202 */
[----:B-1----:R-:W-:-:S03]  /*00a0*/  IMAD R4, R4, UR4, R3 ;  /* 0x0000000404047c24 */ /* 0x002fc6000f8e0203 */
[----:B---3--:R-:W-:-:S04]  /*00b0*/  ISETP.GE.AND P0, PT, R5, R0, PT ;  /* 0x000000000500720c */ /* 0x008fc80003f06270 */
[----:B--2---:R-:W-:-:S13]  /*00c0*/  ISETP.GE.OR P0, PT, R4, UR6, P0 ;  /* 0x0000000604007c0c */ /* 0x004fda0008706670 */
[----:B------:R-:W-:Y:S05]  /*00d0*/  @P0 EXIT ;  /* 0x000000000000094d */ /* 0x000fea0003800000 */
[----:B------:R-:W0:Y:S01]  /*00e0*/  LDC R9, c[0x0][0x394] ;  /* 0x0000e500ff097b82 */ /* 0x000e220000000800 */
[----:B------:R-:W1:Y:S01]  /*00f0*/  LDCU.64 UR4, c[0x0][0x358] ;  /* 0x00006b00ff0477ac */ /* 0x000e620008000a00 */
[----:B------:R-:W-:Y:S01]  /*0100*/  HFMA2 R8, -RZ, RZ, 0, 0 ;  /* 0x00000000ff087431 */ /* 0x000fe200000001ff */
[----:B0-----:R-:W-:-:S13]  /*0110*/  ISETP.GE.AND P0, PT, R9, 0x1, PT ;  /* 0x000000010900780c */ /* 0x001fda0003f06270 */
[----:B-1----:R-:W-:Y:S05]  /*0120*/  @!P0 BRA `(.L_x_0) ;  /* 0x0000000400c88947 */ /* 0x002fea0003800000 */
[C---:B------:R-:W-:Y:S01]  /*0130*/  ISETP.GE.U32.AND P1, PT, R9.reuse, 0x8, PT ;  /* 0x000000080900780c */ /* 0x040fe20003f26070 */
[----:B------:R-:W-:Y:S01]  /*0140*/  IMAD R7, R4, R9, RZ ;  /* 0x0000000904077224 */ /* 0x000fe200078e02ff */
[----:B------:R-:W-:Y:S02]  /*0150*/  LOP3.LUT R26, R9, 0x7, RZ, 0xc0, !PT ;  /* 0x00000007091a7812 */ /* 0x000fe400078ec0ff */
[----:B------:R-:W-:Y:S02]  /*0160*/  MOV R8, RZ ;  /* 0x000000ff00087202 */ /* 0x000fe40000000f00 */
[----:B------:R-:W-:Y:S02]  /*0170*/  ISETP.NE.AND P0, PT, R26, RZ, PT ;  /* 0x000000ff1a00720c */ /* 0x000fe40003f05270 */
[----:B------:R-:W-:-:S05]  /*0180*/  MOV R6, RZ ;  /* 0x000000ff00067202 */ /* 0x000fca0000000f00 */
[----:B------:R-:W-:Y:S06]  /*0190*/  @!P1 BRA `(.L_x_1) ;  /* 0x0000000000b89947 */ /* 0x000fec0003800000 */
[----:B------:R-:W0:Y:S01]  /*01a0*/  LDC.64 R2, c[0x0][0x380] ;  /* 0x0000e000ff027b82 */ /* 0x000e220000000a00 */
[----:B------:R-:W-:Y:S01]  /*01b0*/  LOP3.LUT R6, R9, 0x7ffffff8, RZ, 0xc0, !PT ;  /* 0x7ffffff809067812 */ /* 0x000fe200078ec0ff */
[----:B------:R-:W-:Y:S01]  /*01c0*/  IMAD.MOV.U32 R8, RZ, RZ, RZ ;  /* 0x000000ffff087224 */ /* 0x000fe200078e00ff */
[----:B------:R-:W-:Y:S02]  /*01d0*/  MOV R11, R5 ;  /* 0x00000005000b7202 */ /* 0x000fe40000000f00 */
[----:B------:R-:W-:Y:S01]  /*01e0*/  IADD3 R12, PT, PT, -R6, RZ, RZ ;  /* 0x000000ff060c7210 */ /* 0x000fe20007ffe1ff */
[----:B0-----:R-:W-:-:S03]  /*01f0*/  IMAD.WIDE.U32 R2, R7, 0x4, R2 ;  /* 0x0000000407027825 */ /* 0x001fc600078e0002 */
[----:B------:R-:W-:-:S04]  /*0200*/  IADD3 R2, P1, PT, R2, 0x10, RZ ;  /* 0x0000001002027810 */ /* 0x000fc80007f3e0ff */
[----:B------:R-:W-:-:S09]  /*0210*/  IADD3.X R3, PT, PT, RZ, R3, RZ, P1, !PT ;  /* 0x00000003ff037210 */ /* 0x000fd20000ffe4ff */
.L_x_2:
[----:B------:R-:W2:Y:S04]  /*0220*/  LDG.E R23, desc[UR4][R2.64+-0x10] ;  /* 0xfffff00402177981 */ /* 0x000ea8000c1e1900 */
[----:B------:R-:W3:Y:S04]  /*0230*/  LDG.E R17, desc[UR4][R2.64+-0xc] ;  /* 0xfffff40402117981 */ /* 0x000ee8000c1e1900 */
[----:B------:R-:W4:Y:S04]  /*0240*/  LDG.E R10, desc[UR4][R2.64+-0x8] ;  /* 0xfffff804020a7981 */ /* 0x000f28000c1e1900 */
[----:B------:R-:W5:Y:S04]  /*0250*/  LDG.E R18, desc[UR4][R2.64+-0x4] ;  /* 0xfffffc0402127981 */ /* 0x000f68000c1e1900 */
[----:B------:R-:W5:Y:S04]  /*0260*/  LDG.E R16, desc[UR4][R2.64] ;  /* 0x0000000402107981 */ /* 0x000f68000c1e1900 */
[----:B------:R-:W5:Y:S04]  /*0270*/  LDG.E R15, desc[UR4][R2.64+0x4] ;  /* 0x00000404020f7981 */ /* 0x000f68000c1e1900 */
[----:B------:R-:W5:Y:S04]  /*0280*/  LDG.E R14, desc[UR4][R2.64+0x8] ;  /* 0x00000804020e7981 */ /* 0x000f68000c1e1900 */
[----:B------:R0:W5:Y:S01]  /*0290*/  LDG.E R13, desc[UR4][R2.64+0xc] ;  /* 0x00000c04020d7981 */ /* 0x000162000c1e1900 */
[----:B------:R-:W-:Y:S01]  /*02a0*/  IMAD.SHL.U32 R27, R11, 0x4, RZ ;  /* 0x000000040b1b7824 */ /* 0x000fe200078e00ff */
[----:B------:R-:W-:Y:S01]  /*02b0*/  IADD3 R12, PT, PT, R12, 0x8, RZ ;  /* 0x000000080c0c7810 */ /* 0x000fe20007ffe0ff */
[----:B------:R-:W-:-:S02]  /*02c0*/  IMAD R11, R0, 0x8, R11 ;  /* 0x00000008000b7824 */ /* 0x000fc400078e020b */
[----:B------:R-:W2:Y:S01]  /*02d0*/  LDC R24, c[0x3][R27] ;  /* 0x00c000001b187b82 */ /* 0x000ea20000000800 */
[----:B------:R-:W-:Y:S01]  /*02e0*/  IMAD R29, R0, 0x4, R27 ;  /* 0x00000004001d7824 */ /* 0x000fe200078e021b */
[----:B------:R-:W-:-:S03]  /*02f0*/  ISETP.NE.AND P1, PT, R12, RZ, PT ;  /* 0x000000ff0c00720c */ /* 0x000fc60003f25270 */
[----:B------:R-:W-:Y:S01]  /*0300*/  IMAD R21, R0, 0x4, R29 ;  /* 0x0000000400157824 */ /* 0x000fe200078e021d */
[----:B0-----:R-:W-:Y:S02]  /*0310*/  IADD3 R2, P2, PT, R2, 0x20, RZ ;  /* 0x0000002002027810 */ /* 0x001fe40007f5e0ff */
[----:B------:R-:W3:Y:S01]  /*0320*/  LDC R20, c[0x3][R29] ;  /* 0x00c000001d147b82 */ /* 0x000ee20000000800 */
[----:B------:R-:W-:Y:S01]  /*0330*/  IMAD R19, R0, 0x4, R21 ;  /* 0x0000000400137824 */ /* 0x000fe200078e0215 */
[----:B------:R-:W-:-:S03]  /*0340*/  IADD3.X R3, PT, PT, RZ, R3, RZ, P2, !PT ;  /* 0x00000003ff037210 */ /* 0x000fc600017fe4ff */
[----:B------:R-:W-:-:S03]  /*0350*/  IMAD R25, R0, 0x4, R19 ;  /* 0x0000000400197824 */ /* 0x000fc600078e0213 */
[----:B------:R-:W4:Y:S01]  /*0360*/  LDC R21, c[0x3][R21] ;  /* 0x00c0000015157b82 */ /* 0x000f220000000800 */
[----:B------:R-:W-:-:S04]  /*0370*/  IMAD R22, R0, 0x4, R25 ;  /* 0x0000000400167824 */ /* 0x000fc800078e0219 */
[----:B------:R-:W-:-:S03]  /*0380*/  IMAD R28, R0, 0x4, R22 ;  /* 0x00000004001c7824 */ /* 0x000fc600078e0216 */
[----:B------:R-:W5:Y:S08]  /*0390*/  LDC R19, c[0x3][R19] ;  /* 0x00c0000013137b82 */ /* 0x000f700000000800 */
[----:B------:R-:W0:Y:S08]  /*03a0*/  LDC R25, c[0x3][R25] ;  /* 0x00c0000019197b82 */ /* 0x000e300000000800 */
[----:B------:R-:W1:Y:S01]  /*03b0*/  LDC R22, c[0x3][R22] ;  /* 0x00c0000016167b82 */ /* 0x000e620000000800 */
[----:B--2---:R-:W-:Y:S01]  /*03c0*/  FFMA R24, R23, R24, R8 ;  /* 0x0000001817187223 */ /* 0x004fe20000000008 */
[----:B------:R-:W-:-:S06]  /*03d0*/  LEA R8, R0, R28, 0x2 ;  /* 0x0000001c00087211 */ /* 0x000fcc00078e10ff */
[----:B------:R-:W2:Y:S01]  /*03e0*/  LDC R23, c[0x3][R28] ;  /* 0x00c000001c177b82 */ /* 0x000ea20000000800 */
[----:B---3--:R-:W-:-:S04]  /*03f0*/  FFMA R17, R17, R20, R24 ;  /* 0x0000001411117223 */ /* 0x008fc80000000018 */
[----:B----4-:R-:W-:-:S03]  /*0400*/  FFMA R17, R10, R21, R17 ;  /* 0x000000150a117223 */ /* 0x010fc60000000011 */
[----:B------:R-:W3:Y:S01]  /*0410*/  LDC R8, c[0x3][R8] ;  /* 0x00c0000008087b82 */ /* 0x000ee20000000800 */
[----:B-----5:R-:W-:-:S04]  /*0420*/  FFMA R17, R18, R19, R17 ;  /* 0x0000001312117223 */ /* 0x020fc80000000011 */
[----:B0-----:R-:W-:-:S04]  /*0430*/  FFMA R16, R16, R25, R17 ;  /* 0x0000001910107223 */ /* 0x001fc80000000011 */
[----:B-1----:R-:W-:-:S04]  /*0440*/  FFMA R15, R15, R22, R16 ;  /* 0x000000160f0f7223 */ /* 0x002fc80000000010 */
[----:B--2---:R-:W-:-:S04]  /*0450*/  FFMA R14, R14, R23, R15 ;  /* 0x000000170e0e7223 */ /* 0x004fc8000000000f */
[----:B---3--:R-:W-:Y:S01]  /*0460*/  FFMA R8, R13, R8, R14 ;  /* 0x000000080d087223 */ /* 0x008fe2000000000e */
[----:B------:R-:W-:Y:S06]  /*0470*/  @P1 BRA `(.L_x_2) ;  /* 0xfffffffc00681947 */ /* 0x000fec000383ffff */
.L_x_1:
[----:B------:R-:W-:Y:S05]  /*0480*/  @!P0 BRA `(.L_x_0) ;  /* 0x0000000000f08947 */ /* 0x000fea0003800000 */
[----:B------:R-:W-:Y:S02]  /*0490*/  ISETP.GE.U32.AND P1, PT, R26, 0x4, PT ;  /* 0x000000041a00780c */ /* 0x000fe40003f26070 */
[----:B------:R-:W-:-:S04]  /*04a0*/  LOP3.LUT R18, R9, 0x3, RZ, 0xc0, !PT ;  /* 0x0000000309127812 */ /* 0x000fc800078ec0ff */
[----:B------:R-:W-:-:S07]  /*04b0*/  ISETP.NE.AND P0, PT, R18, RZ, PT ;  /* 0x000000ff1200720c */ /* 0x000fce0003f05270 */
[----:B------:R-:W-:Y:S06]  /*04c0*/  @!P1 BRA `(.L_x_3) ;  /* 0x0000000000689947 */ /* 0x000fec0003800000 */
[----:B------:R-:W0:Y:S01]  /*04d0*/  LDC.64 R10, c[0x0][0x380] ;  /* 0x0000e000ff0a7b82 */ /* 0x000e220000000a00 */
[----:B------:R-:W1:Y:S01]  /*04e0*/  LDCU.64 UR6, c[0x0][0x380] ;  /* 0x00007000ff0677ac */ /* 0x000e620008000a00 */
[CC--:B------:R-:W-:Y:S02]  /*04f0*/  IADD3 R3, PT, PT, R7.reuse, R6.reuse, RZ ;  /* 0x0000000607037210 */ /* 0x0c0fe40007ffe0ff */
[----:B------:R-:W-:-:S04]  /*0500*/  IADD3 R12, P1, PT, R7, R6, RZ ;  /* 0x00000006070c7210 */ /* 0x000fc80007f3e0ff */
[----:B------:R-:W-:Y:S02]  /*0510*/  IADD3.X R13, PT, PT, RZ, RZ, RZ, P1, !PT ;  /* 0x000000ffff0d7210 */ /* 0x000fe40000ffe4ff */
[----:B-1----:R-:W-:Y:S01]  /*0520*/  LEA R2, P1, R12, UR6, 0x2 ;  /* 0x000000060c027c11 */ /* 0x002fe2000f8210ff */
[----:B0-----:R-:W-:-:S03]  /*0530*/  IMAD.WIDE.U32 R10, R3, 0x4, R10 ;  /* 0x00000004030a7825 */ /* 0x001fc600078e000a */
[----:B------:R-:W-:-:S03]  /*0540*/  LEA.HI.X R3, R12, UR7, R13, 0x2, P1 ;  /* 0x000000070c037c11 */ /* 0x000fc600088f140d */
[----:B------:R0:W2:Y:S04]  /*0550*/  LDG.E R11, desc[UR4][R10.64] ;  /* 0x000000040a0b7981 */ /* 0x0000a8000c1e1900 */
[----:B------:R-:W3:Y:S04]  /*0560*/  LDG.E R14, desc[UR4][R2.64+0x4] ;  /* 0x00000404020e7981 */ /* 0x000ee8000c1e1900 */
[----:B------:R-:W4:Y:S04]  /*0570*/  LDG.E R16, desc[UR4][R2.64+0x8] ;  /* 0x0000080402107981 */ /* 0x000f28000c1e1900 */
[----:B------:R-:W5:Y:S01]  /*0580*/  LDG.E R20, desc[UR4][R2.64+0xc] ;  /* 0x00000c0402147981 */ /* 0x000f62000c1e1900 */
[C---:B------:R-:W-:Y:S01]  /*0590*/  IMAD R12, R6.reuse, R0, R5 ;  /* 0x00000000060c7224 */ /* 0x040fe200078e0205 */
[----:B------:R-:W-:-:S04]  /*05a0*/  IADD3 R6, PT, PT, R6, 0x4, RZ ;  /* 0x0000000406067810 */ /* 0x000fc80007ffe0ff */
[----:B------:R-:W-:-:S05]  /*05b0*/  SHF.L.U32 R13, R12, 0x2, RZ ;  /* 0x000000020c0d7819 */ /* 0x000fca00000006ff */
[C---:B------:R-:W-:Y:S02]  /*05c0*/  IMAD R15, R0.reuse, 0x4, R13 ;  /* 0x00000004000f7824 */ /* 0x040fe400078e020d */
[----:B------:R-:W2:Y:S02]  /*05d0*/  LDC R13, c[0x3][R13] ;  /* 0x00c000000d0d7b82 */ /* 0x000ea40000000800 */
[----:B------:R-:W-:-:S04]  /*05e0*/  IMAD R17, R0, 0x4, R15 ;  /* 0x0000000400117824 */ /* 0x000fc800078e020f */
[----:B0-----:R-:W-:Y:S02]  /*05f0*/  IMAD R10, R0, 0x4, R17 ;  /* 0x00000004000a7824 */ /* 0x001fe400078e0211 */
[----:B------:R-:W3:Y:S08]  /*0600*/  LDC R15, c[0x3][R15] ;  /* 0x00c000000f0f7b82 */ /* 0x000ef00000000800 */
[----:B------:R-:W4:Y:S08]  /*0610*/  LDC R12, c[0x3][R17] ;  /* 0x00c00000110c7b82 */ /* 0x000f300000000800 */
[----:B------:R-:W5:Y:S01]  /*0620*/  LDC R10, c[0x3][R10] ;  /* 0x00c000000a0a7b82 */ /* 0x000f620000000800 */
[----:B--2---:R-:W-:-:S04]  /*0630*/  FFMA R11, R11, R13, R8 ;  /* 0x0000000d0b0b7223 */ /* 0x004fc80000000008 */
[----:B---3--:R-:W-:-:S04]  /*0640*/  FFMA R11, R14, R15, R11 ;  /* 0x0000000f0e0b7223 */ /* 0x008fc8000000000b */
[----:B----4-:R-:W-:-:S04]  /*0650*/  FFMA R11, R16, R12, R11 ;  /* 0x0000000c100b7223 */ /* 0x010fc8000000000b */
[----:B-----5:R-:W-:-:S07]  /*0660*/  FFMA R8, R20, R10, R11 ;  /* 0x0000000a14087223 */ /* 0x020fce000000000b */
.L_x_3:
[----:B------:R-:W-:Y:S05]  /*0670*/  @!P0 BRA `(.L_x_0) ;  /* 0x0000000000748947 */ /* 0x000fea0003800000 */
[----:B------:R-:W-:Y:S02]  /*0680*/  ISETP.NE.AND P1, PT, R18, 0x1, PT ;  /* 0x000000011200780c */ /* 0x000fe40003f25270 */
[----:B------:R-:W-:-:S04]  /*0690*/  LOP3.LUT R9, R9, 0x1, RZ, 0xc0, !PT ;  /* 0x0000000109097812 */ /* 0x000fc800078ec0ff */
[----:B------:R-:W-:-:S07]  /*06a0*/  ISETP.NE.U32.AND P0, PT, R9, 0x1, PT ;  /* 0x000000010900780c */ /* 0x000fce0003f05070 */
[----:B------:R-:W0:Y:S01]  /*06b0*/  @P1 LDC.64 R12, c[0x0][0x380] ;  /* 0x0000e000ff0c1b82 */ /* 0x000e220000000a00 */
[C---:B------:R-:W-:Y:S01]  /*06c0*/  @P1 IADD3 R15, P2, PT, R7.reuse, R6, RZ ;  /* 0x00000006070f1210 */ /* 0x040fe20007f5e0ff */
[C---:B------:R-:W-:Y:S01]  /*06d0*/  @P1 IMAD R14, R6.reuse, R0, R5 ;  /* 0x00000000060e1224 */ /* 0x040fe200078e0205 */
[C---:B------:R-:W-:Y:S02]  /*06e0*/  @P1 IADD3 R9, PT, PT, R7.reuse, R6, RZ ;  /* 0x0000000607091210 */ /* 0x040fe40007ffe0ff */
[----:B------:R-:W-:Y:S01]  /*06f0*/  @P1 IADD3 R6, PT, PT, R6, 0x2, RZ ;  /* 0x0000000206061810 */ /* 0x000fe20007ffe0ff */
[----:B------:R-:W-:Y:S02]  /*0700*/  @P1 IMAD.X R16, RZ, RZ, RZ, P2 ;  /* 0x000000ffff101224 */ /* 0x000fe400010e06ff */
[----:B------:R-:W1:Y:S01]  /*0710*/  @P1 LDC.64 R2, c[0x0][0x380] ;  /* 0x0000e000ff021b82 */ /* 0x000e620000000a00 */
[----:B------:R-:W-:-:S07]  /*0720*/  @!P0 IADD3 R7, PT, PT, R7, R6, RZ ;  /* 0x0000000607078210 */ /* 0x000fce0007ffe0ff */
[----:B------:R-:W2:Y:S01]  /*0730*/  @!P0 LDC.64 R10, c[0x0][0x380] ;  /* 0x0000e000ff0a8b82 */ /* 0x000ea20000000a00 */
[----:B0-----:R-:W-:-:S06]  /*0740*/  @P1 IMAD.WIDE.U32 R12, R9, 0x4, R12 ;  /* 0x00000004090c1825 */ /* 0x001fcc00078e000c */
[----:B------:R-:W3:Y:S01]  /*0750*/  @P1 LDG.E R13, desc[UR4][R12.64] ;  /* 0x000000040c0d1981 */ /* 0x000ee2000c1e1900 */
[----:B-1----:R-:W-:-:S04]  /*0760*/  @P1 LEA R2, P2, R15, R2, 0x2 ;  /* 0x000000020f021211 */ /* 0x002fc800078410ff */
[----:B------:R-:W-:Y:S01]  /*0770*/  @P1 LEA.HI.X R3, R15, R3, R16, 0x2, P2 ;  /* 0x000000030f031211 */ /* 0x000fe200010f1410 */
[----:B--2---:R-:W-:-:S04]  /*0780*/  @!P0 IMAD.WIDE.U32 R10, R7, 0x4, R10 ;  /* 0x00000004070a8825 */ /* 0x004fc800078e000a */
[----:B------:R-:W2:Y:S04]  /*0790*/  @P1 LDG.E R2, desc[UR4][R2.64+0x4] ;  /* 0x0000040402021981 */ /* 0x000ea8000c1e1900 */
[----:B------:R-:W4:Y:S01]  /*07a0*/  @!P0 LDG.E R11, desc[UR4][R10.64] ;  /* 0x000000040a0b8981 */ /* 0x000f22000c1e1900 */
[----:B------:R-:W-:Y:S01]  /*07b0*/  @P1 SHF.L.U32 R7, R14, 0x2, RZ ;  /* 0x000000020e071819 */ /* 0x000fe200000006ff */
[----:B------:R-:W-:-:S03]  /*07c0*/  @!P0 IMAD R6, R6, R0, R5 ;  /* 0x0000000006068224 */ /* 0x000fc600078e0205 */
[----:B------:R-:W-:Y:S02]  /*07d0*/  @P1 LEA R9, R0, R7, 0x2 ;  /* 0x0000000700091211 */ /* 0x000fe400078e10ff */
[----:B------:R-:W3:Y:S01]  /*07e0*/  @P1 LDC R7, c[0x3][R7] ;  /* 0x00c0000007071b82 */ /* 0x000ee20000000800 */
[----:B------:R-:W-:-:S07]  /*07f0*/  @!P0 SHF.L.U32 R6, R6, 0x2, RZ ;  /* 0x0000000206068819 */ /* 0x000fce00000006ff */
[----:B------:R-:W2:Y:S08]  /*0800*/  @P1 LDC R9, c[0x3][R9] ;  /* 0x00c0000009091b82 */ /* 0x000eb00000000800 */
[----:B------:R-:W4:Y:S01]  /*0810*/  @!P0 LDC R6, c[0x3][R6] ;  /* 0x00c0000006068b82 */ /* 0x000f220000000800 */
[----:B---3--:R-:W-:-:S04]  /*0820*/  @P1 FFMA R13, R13, R7, R8 ;  /* 0x000000070d0d1223 */ /* 0x008fc80000000008 */
[----:B--2---:R-:W-:-:S04]  /*0830*/  @P1 FFMA R8, R2, R9, R13 ;  /* 0x0000000902081223 */ /* 0x004fc8000000000d */
[----:B----4-:R-:W-:-:S07]  /*0840*/  @!P0 FFMA R8, R11, R6, R8 ;  /* 0x000000060b088223 */ /* 0x010fce0000000008 */
.L_x_0:
[----:B------:R-:W0:Y:S01]  /*0850*/  LDC.64 R2, c[0x0][0x388] ;  /* 0x0000e200ff027b82 */ /* 0x000e220000000a00 */
[----:B------:R-:W-:-:S04]  /*0860*/  IMAD R5, R4, R0, R5 ;  /* 0x0000000004057224 */ /* 0x000fc800078e0205 */
[----:B0-----:R-:W-:-:S05]  /*0870*/  IMAD.WIDE R2, R5, 0x4, R2 ;  /* 0x0000000405027825 */ /* 0x001fca00078e0202 */
[----:B------:R-:W-:Y:S01]  /*0880*/  STG.E desc[UR4][R2.64], R8 ;  /* 0x0000000802007986 */ /* 0x000fe2000c101904 */
[----:B------:R-:W-:Y:S05]  /*0890*/  EXIT ;  /* 0x000000000000794d */ /* 0x000fea0003800000 */
.L_x_4:
[----:B------:R-:W-:-:S00]  /*08a0*/  BRA `(.L_x_4) ;  /* 0xfffffffc00fc7947 */ /* 0x000fc0000383ffff */
[----:B------:R-:W-:-:S00]  /*08b0*/  NOP ;  /* 0x0000000000007918 */ /* 0x000fc00000000000 */
        /* <DEDUP_REMOVED lines=12> */
.L_x_5:


//--------------------- .nv.shared.reserved.0     --------------------------
	.section	.nv.shared.reserved.0,"aw",@nobits
	.weak		__nv_reservedSMEM_offset_0_alias
	.size		__nv_reservedSMEM_offset_0_alias, 0, 64
	.other		__nv_reservedSMEM_offset_0_alias,@"STO_CUDA_RESERVED_SHARED STV_DEFAULT"
__nv_reservedSMEM_offset_0_alias:
	.zero		0
	.zero		64


//--------------------- .nv.constant0._Z14matrixMultiplyPfS_iii --------------------------
	.section	.nv.constant0._Z14matrixMultiplyPfS_iii,"a",@progbits
	.sectionflags	@""
	.align	4
.nv.constant0._Z14matrixMultiplyPfS_iii:
	.zero		924


//--------------------- SYMBOLS --------------------------

	.type		.nv.reservedSmem.offset0,@object
	.size		.nv.reservedSmem.offset0,0x4
